//
// Generated by NVIDIA NVVM Compiler
//
// Compiler Build ID: CL-36424714
// Cuda compilation tools, release 13.0, V13.0.88
// Based on NVVM 20.0.0
//

.version 9.0
.target sm_100
.address_size 64

	// .globl	_Z3AddPdS_
.global .align 1 .b8 _ZN34_INTERNAL_0157a60f_4_k_cu_b491e6654cuda3std3__45__cpo5beginE[1];
.global .align 1 .b8 _ZN34_INTERNAL_0157a60f_4_k_cu_b491e6654cuda3std3__45__cpo3endE[1];
.global .align 1 .b8 _ZN34_INTERNAL_0157a60f_4_k_cu_b491e6654cuda3std3__45__cpo6cbeginE[1];
.global .align 1 .b8 _ZN34_INTERNAL_0157a60f_4_k_cu_b491e6654cuda3std3__45__cpo4cendE[1];
.global .align 1 .b8 _ZN34_INTERNAL_0157a60f_4_k_cu_b491e6654cuda3std3__45__cpo6rbeginE[1];
.global .align 1 .b8 _ZN34_INTERNAL_0157a60f_4_k_cu_b491e6654cuda3std3__45__cpo4rendE[1];
.global .align 1 .b8 _ZN34_INTERNAL_0157a60f_4_k_cu_b491e6654cuda3std3__45__cpo7crbeginE[1];
.global .align 1 .b8 _ZN34_INTERNAL_0157a60f_4_k_cu_b491e6654cuda3std3__45__cpo5crendE[1];
.global .align 1 .b8 _ZN34_INTERNAL_0157a60f_4_k_cu_b491e6654cuda3std3__436_GLOBAL__N__0157a60f_4_k_cu_b491e6656ignoreE[1];
.global .align 1 .b8 _ZN34_INTERNAL_0157a60f_4_k_cu_b491e6654cuda3std3__419piecewise_constructE[1];
.global .align 1 .b8 _ZN34_INTERNAL_0157a60f_4_k_cu_b491e6654cuda3std3__48in_placeE[1];
.global .align 1 .b8 _ZN34_INTERNAL_0157a60f_4_k_cu_b491e6654cuda3std3__420unreachable_sentinelE[1];
.global .align 1 .b8 _ZN34_INTERNAL_0157a60f_4_k_cu_b491e6654cuda3std3__47nulloptE[1];
.global .align 1 .b8 _ZN34_INTERNAL_0157a60f_4_k_cu_b491e6654cuda3std3__48unexpectE[1];
.global .align 1 .b8 _ZN34_INTERNAL_0157a60f_4_k_cu_b491e6654cuda3std6ranges3__45__cpo4swapE[1];
.global .align 1 .b8 _ZN34_INTERNAL_0157a60f_4_k_cu_b491e6654cuda3std6ranges3__45__cpo9iter_moveE[1];
.global .align 1 .b8 _ZN34_INTERNAL_0157a60f_4_k_cu_b491e6654cuda3std6ranges3__45__cpo5beginE[1];
.global .align 1 .b8 _ZN34_INTERNAL_0157a60f_4_k_cu_b491e6654cuda3std6ranges3__45__cpo3endE[1];
.global .align 1 .b8 _ZN34_INTERNAL_0157a60f_4_k_cu_b491e6654cuda3std6ranges3__45__cpo6cbeginE[1];
.global .align 1 .b8 _ZN34_INTERNAL_0157a60f_4_k_cu_b491e6654cuda3std6ranges3__45__cpo4cendE[1];
.global .align 1 .b8 _ZN34_INTERNAL_0157a60f_4_k_cu_b491e6654cuda3std6ranges3__45__cpo7advanceE[1];
.global .align 1 .b8 _ZN34_INTERNAL_0157a60f_4_k_cu_b491e6654cuda3std6ranges3__45__cpo9iter_swapE[1];
.global .align 1 .b8 _ZN34_INTERNAL_0157a60f_4_k_cu_b491e6654cuda3std6ranges3__45__cpo4nextE[1];
.global .align 1 .b8 _ZN34_INTERNAL_0157a60f_4_k_cu_b491e6654cuda3std6ranges3__45__cpo4prevE[1];
.global .align 1 .b8 _ZN34_INTERNAL_0157a60f_4_k_cu_b491e6654cuda3std6ranges3__45__cpo4dataE[1];
.global .align 1 .b8 _ZN34_INTERNAL_0157a60f_4_k_cu_b491e6654cuda3std6ranges3__45__cpo5cdataE[1];
.global .align 1 .b8 _ZN34_INTERNAL_0157a60f_4_k_cu_b491e6654cuda3std6ranges3__45__cpo4sizeE[1];
.global .align 1 .b8 _ZN34_INTERNAL_0157a60f_4_k_cu_b491e6654cuda3std6ranges3__45__cpo5ssizeE[1];
.global .align 1 .b8 _ZN34_INTERNAL_0157a60f_4_k_cu_b491e6654cuda3std6ranges3__45__cpo8distanceE[1];
.global .align 1 .b8 _ZN34_INTERNAL_0157a60f_4_k_cu_b491e6656thrust24THRUST_300001_SM_1000_NS8cuda_cub3parE[1];
.global .align 1 .b8 _ZN34_INTERNAL_0157a60f_4_k_cu_b491e6656thrust24THRUST_300001_SM_1000_NS8cuda_cub10par_nosyncE[1];
.global .align 1 .b8 _ZN34_INTERNAL_0157a60f_4_k_cu_b491e6656thrust24THRUST_300001_SM_1000_NS6system6detail10sequential3seqE[1];
.global .align 1 .b8 _ZN34_INTERNAL_0157a60f_4_k_cu_b491e6656thrust24THRUST_300001_SM_1000_NS6system3cpp3parE[1];
.global .align 1 .b8 _ZN34_INTERNAL_0157a60f_4_k_cu_b491e6656thrust24THRUST_300001_SM_1000_NS12placeholders2_1E[1];
.global .align 1 .b8 _ZN34_INTERNAL_0157a60f_4_k_cu_b491e6656thrust24THRUST_300001_SM_1000_NS12placeholders2_2E[1];
.global .align 1 .b8 _ZN34_INTERNAL_0157a60f_4_k_cu_b491e6656thrust24THRUST_300001_SM_1000_NS12placeholders2_3E[1];
.global .align 1 .b8 _ZN34_INTERNAL_0157a60f_4_k_cu_b491e6656thrust24THRUST_300001_SM_1000_NS12placeholders2_4E[1];
.global .align 1 .b8 _ZN34_INTERNAL_0157a60f_4_k_cu_b491e6656thrust24THRUST_300001_SM_1000_NS12placeholders2_5E[1];
.global .align 1 .b8 _ZN34_INTERNAL_0157a60f_4_k_cu_b491e6656thrust24THRUST_300001_SM_1000_NS12placeholders2_6E[1];
.global .align 1 .b8 _ZN34_INTERNAL_0157a60f_4_k_cu_b491e6656thrust24THRUST_300001_SM_1000_NS12placeholders2_7E[1];
.global .align 1 .b8 _ZN34_INTERNAL_0157a60f_4_k_cu_b491e6656thrust24THRUST_300001_SM_1000_NS12placeholders2_8E[1];
.global .align 1 .b8 _ZN34_INTERNAL_0157a60f_4_k_cu_b491e6656thrust24THRUST_300001_SM_1000_NS12placeholders2_9E[1];
.global .align 1 .b8 _ZN34_INTERNAL_0157a60f_4_k_cu_b491e6656thrust24THRUST_300001_SM_1000_NS12placeholders3_10E[1];
.global .align 1 .b8 _ZN34_INTERNAL_0157a60f_4_k_cu_b491e6656thrust24THRUST_300001_SM_1000_NS3seqE[1];
.global .align 1 .b8 _ZN34_INTERNAL_0157a60f_4_k_cu_b491e6656thrust24THRUST_300001_SM_1000_NS6deviceE[1];

.visible .entry _Z3AddPdS_(
	.param .u64 .ptr .align 1 _Z3AddPdS__param_0,
	.param .u64 .ptr .align 1 _Z3AddPdS__param_1
)
{
	.reg .b32 	%r<2>;
	.reg .b64 	%rd<8>;
	.reg .b64 	%fd<9>;

	ld.param.u64 	%rd1, [_Z3AddPdS__param_0];
	ld.param.u64 	%rd2, [_Z3AddPdS__param_1];
	cvta.to.global.u64 	%rd3, %rd2;
	cvta.to.global.u64 	%rd4, %rd1;
	mov.u32 	%r1, %tid.x;
	mul.wide.u32 	%rd5, %r1, 8;
	add.s64 	%rd6, %rd4, %rd5;
	ld.global.f64 	%fd1, [%rd6+24];
	ld.global.f64 	%fd2, [%rd6+16];
	sub.f64 	%fd3, %fd1, %fd2;
	mul.f64 	%fd4, %fd3, 0d3FE0000000000000;
	add.s64 	%rd7, %rd3, %rd5;
	st.global.f64 	[%rd7], %fd4;
	ld.global.f64 	%fd5, [%rd6+16];
	ld.global.f64 	%fd6, [%rd6+8];
	sub.f64 	%fd7, %fd5, %fd6;
	fma.rn.f64 	%fd8, %fd7, 0d3FE0000000000000, %fd4;
	st.global.f64 	[%rd7], %fd8;
	ret;

}
	// .globl	_ZN3cub18CUB_300001_SM_10006detail11EmptyKernelIvEEvv
.visible .entry _ZN3cub18CUB_300001_SM_10006detail11EmptyKernelIvEEvv()
{


	ret;

}


// ===== COMPILED SASS (sm_100) =====

	.target	sm_100

	.elftype	@"ET_EXEC"


//--------------------- .note.nv.tkinfo           --------------------------
	.section	.note.nv.tkinfo,"",@"SHT_NOTE"
	.sectionflags	@"SHF_NOTE_NV_TKINFO"
	.tkinfo
        /*0018*/ 	.word	0x00000002
        /*0030*/ 	.string	""
        /*0030*/ 	.string	"ptxas"
        /*0030*/ 	.string	"Cuda compilation tools, release 13.0, V13.0.88"
        /*0030*/ 	.string	"Build cuda_13.0.r13.0/compiler.36424714_0"
        /*0030*/ 	.string	"-arch sm_100 -m 64 "



//--------------------- .note.nv.cuinfo           --------------------------
	.section	.note.nv.cuinfo,"",@"SHT_NOTE"
	.sectionflags	@"SHF_NOTE_NV_CUINFO"
        /*0018*/ 	.short	0x0002
        /*001a*/ 	.short	0x0064
        /*001c*/ 	.short	0x0082
	.zero		2


//--------------------- .nv.info                  --------------------------
	.section	.nv.info,"",@"SHT_CUDA_INFO"
	.align	4


	//----- nvinfo : EIATTR_REGCOUNT
	.align		4
        /*0000*/ 	.byte	0x04, 0x2f
        /*0002*/ 	.short	(.L_46 - .L_45)
	.align		4
.L_45:
        /*0004*/ 	.word	index@(_Z3AddPdS_)
        /*0008*/ 	.word	0x0000000e


	//----- nvinfo : EIATTR_FRAME_SIZE
	.align		4
.L_46:
        /*000c*/ 	.byte	0x04, 0x11
        /*000e*/ 	.short	(.L_48 - .L_47)
	.align		4
.L_47:
        /*0010*/ 	.word	index@(_Z3AddPdS_)
        /*0014*/ 	.word	0x00000000


	//----- nvinfo : EIATTR_REGCOUNT
	.align		4
.L_48:
        /*0018*/ 	.byte	0x04, 0x2f
        /*001a*/ 	.short	(.L_50 - .L_49)
	.align		4
.L_49:
        /*001c*/ 	.word	index@(_ZN3cub18CUB_300001_SM_10006detail11EmptyKernelIvEEvv)
        /*0020*/ 	.word	0x00000004


	//----- nvinfo : EIATTR_FRAME_SIZE
	.align		4
.L_50:
        /*0024*/ 	.byte	0x04, 0x11
        /*0026*/ 	.short	(.L_52 - .L_51)
	.align		4
.L_51:
        /*0028*/ 	.word	index@(_ZN3cub18CUB_300001_SM_10006detail11EmptyKernelIvEEvv)
        /*002c*/ 	.word	0x00000000


	//----- nvinfo : EIATTR_MIN_STACK_SIZE
	.align		4
.L_52:
        /*0030*/ 	.byte	0x04, 0x12
        /*0032*/ 	.short	(.L_54 - .L_53)
	.align		4
.L_53:
        /*0034*/ 	.word	index@(_ZN3cub18CUB_300001_SM_10006detail11EmptyKernelIvEEvv)
        /*0038*/ 	.word	0x00000000


	//----- nvinfo : EIATTR_MIN_STACK_SIZE
	.align		4
.L_54:
        /*003c*/ 	.byte	0x04, 0x12
        /*003e*/ 	.short	(.L_56 - .L_55)
	.align		4
.L_55:
        /*0040*/ 	.word	index@(_Z3AddPdS_)
        /*0044*/ 	.word	0x00000000
.L_56:


//--------------------- .nv.compat                --------------------------
	.section	.nv.compat,"",@"SHT_CUDA_COMPAT_INFO"
	.align	4
        /*0000*/ 	.byte	0x02, 0x09, 0x00, 0x00, 0x02, 0x02, 0x01, 0x00, 0x02, 0x05, 0x05, 0x00, 0x03, 0x07, 0x01, 0x01
        /*0010*/ 	.byte	0x02, 0x03, 0x00, 0x00, 0x02, 0x06, 0x01, 0x00, 0x04, 0x0b, 0x08, 0x00, 0x01, 0x00, 0x00, 0x00
        /*0020*/ 	.byte	0x00, 0x00, 0x00, 0x00


//--------------------- .nv.info._ZN3cub18CUB_300001_SM_10006detail11EmptyKernelIvEEvv --------------------------
	.section	.nv.info._ZN3cub18CUB_300001_SM_10006detail11EmptyKernelIvEEvv,"",@"SHT_CUDA_INFO"
	.sectionflags	@""
	.align	4


	//----- nvinfo : EIATTR_CUDA_API_VERSION
	.align		4
        /*0000*/ 	.byte	0x04, 0x37
        /*0002*/ 	.short	(.L_58 - .L_57)
.L_57:
        /*0004*/ 	.word	0x00000082


	//----- nvinfo : EIATTR_SPARSE_MMA_MASK
	.align		4
.L_58:
        /*0008*/ 	.byte	0x03, 0x50
        /*000a*/ 	.short	0x0000


	//----- nvinfo : EIATTR_MAXREG_COUNT
	.align		4
        /*000c*/ 	.byte	0x03, 0x1b
        /*000e*/ 	.short	0x00ff


	//----- nvinfo : EIATTR_MERCURY_ISA_VERSION
	.align		4
        /*0010*/ 	.byte	0x03, 0x5f
        /*0012*/ 	.short	0x0101


	//----- nvinfo : EIATTR_VRC_CTA_INIT_COUNT
	.align		4
        /*0014*/ 	.byte	0x02, 0x4a
	.zero		1
	.zero		1


	//----- nvinfo : EIATTR_EXIT_INSTR_OFFSETS
	.align		4
        /*0018*/ 	.byte	0x04, 0x1c
        /*001a*/ 	.short	(.L_60 - .L_59)


	//   ....[0]....
.L_59:
        /*001c*/ 	.word	0x00000010


	//----- nvinfo : EIATTR_SW_WAR
	.align		4
.L_60:
        /*0020*/ 	.byte	0x04, 0x36
        /*0022*/ 	.short	(.L_62 - .L_61)
.L_61:
        /*0024*/ 	.word	0x00000008
.L_62:


//--------------------- .nv.info._Z3AddPdS_       --------------------------
	.section	.nv.info._Z3AddPdS_,"",@"SHT_CUDA_INFO"
	.sectionflags	@""
	.align	4


	//----- nvinfo : EIATTR_CUDA_API_VERSION
	.align		4
        /*0000*/ 	.byte	0x04, 0x37
        /*0002*/ 	.short	(.L_64 - .L_63)
.L_63:
        /*0004*/ 	.word	0x00000082


	//----- nvinfo : EIATTR_KPARAM_INFO
	.align		4
.L_64:
        /*0008*/ 	.byte	0x04, 0x17
        /*000a*/ 	.short	(.L_66 - .L_65)
.L_65:
        /*000c*/ 	.word	0x00000000
        /*0010*/ 	.short	0x0001
        /*0012*/ 	.short	0x0008
        /*0014*/ 	.byte	0x00, 0xf5, 0x21, 0x00


	//----- nvinfo : EIATTR_KPARAM_INFO
	.align		4
.L_66:
        /*0018*/ 	.byte	0x04, 0x17
        /*001a*/ 	.short	(.L_68 - .L_67)
.L_67:
        /*001c*/ 	.word	0x00000000
        /*0020*/ 	.short	0x0000
        /*0022*/ 	.short	0x0000
        /*0024*/ 	.byte	0x00, 0xf5, 0x21, 0x00


	//----- nvinfo : EIATTR_SPARSE_MMA_MASK
	.align		4
.L_68:
        /*0028*/ 	.byte	0x03, 0x50
        /*002a*/ 	.short	0x0000


	//----- nvinfo : EIATTR_MAXREG_COUNT
	.align		4
        /*002c*/ 	.byte	0x03, 0x1b
        /*002e*/ 	.short	0x00ff


	//----- nvinfo : EIATTR_MERCURY_ISA_VERSION
	.align		4
        /*0030*/ 	.byte	0x03, 0x5f
        /*0032*/ 	.short	0x0101


	//----- nvinfo : EIATTR_VRC_CTA_INIT_COUNT
	.align		4
        /*0034*/ 	.byte	0x02, 0x4a
	.zero		1
	.zero		1


	//----- nvinfo : EIATTR_EXIT_INSTR_OFFSETS
	.align		4
        /*0038*/ 	.byte	0x04, 0x1c
        /*003a*/ 	.short	(.L_70 - .L_69)


	//   ....[0]....
.L_69:
        /*003c*/ 	.word	0x00000110


	//----- nvinfo : EIATTR_CBANK_PARAM_SIZE
	.align		4
.L_70:
        /*0040*/ 	.byte	0x03, 0x19
        /*0042*/ 	.short	0x0010


	//----- nvinfo : EIATTR_PARAM_CBANK
	.align		4
        /*0044*/ 	.byte	0x04, 0x0a
        /*0046*/ 	.short	(.L_72 - .L_71)
	.align		4
.L_71:
        /*0048*/ 	.word	index@(.nv.constant0._Z3AddPdS_)
        /*004c*/ 	.short	0x0380
        /*004e*/ 	.short	0x0010


	//----- nvinfo : EIATTR_SW_WAR
	.align		4
.L_72:
        /*0050*/ 	.byte	0x04, 0x36
        /*0052*/ 	.short	(.L_74 - .L_73)
.L_73:
        /*0054*/ 	.word	0x00000008
.L_74:


//--------------------- .nv.callgraph             --------------------------
	.section	.nv.callgraph,"",@"SHT_CUDA_CALLGRAPH"
	.align	4
	.sectionentsize	8
	.align		4
        /*0000*/ 	.word	0x00000000
	.align		4
        /*0004*/ 	.word	0xffffffff
	.align		4
        /*0008*/ 	.word	0x00000000
	.align		4
        /*000c*/ 	.word	0xfffffffe
	.align		4
        /*0010*/ 	.word	0x00000000
	.align		4
        /*0014*/ 	.word	0xfffffffd
	.align		4
        /*0018*/ 	.word	0x00000000
	.align		4
        /*001c*/ 	.word	0xfffffffc


//--------------------- .nv.constant4             --------------------------
	.section	.nv.constant4,"a",@progbits
	.align	8
	.align		8
.nv.constant4:
        /*0000*/ 	.dword	_ZN34_INTERNAL_0157a60f_4_k_cu_b491e6654cuda3std3__45__cpo5beginE
	.align		8
        /*0008*/ 	.dword	_ZN34_INTERNAL_0157a60f_4_k_cu_b491e6654cuda3std3__45__cpo3endE
	.align		8
        /*0010*/ 	.dword	_ZN34_INTERNAL_0157a60f_4_k_cu_b491e6654cuda3std3__45__cpo6cbeginE
	.align		8
        /*0018*/ 	.dword	_ZN34_INTERNAL_0157a60f_4_k_cu_b491e6654cuda3std3__45__cpo4cendE
	.align		8
        /*0020*/ 	.dword	_ZN34_INTERNAL_0157a60f_4_k_cu_b491e6654cuda3std3__45__cpo6rbeginE
	.align		8
        /*0028*/ 	.dword	_ZN34_INTERNAL_0157a60f_4_k_cu_b491e6654cuda3std3__45__cpo4rendE
	.align		8
        /*0030*/ 	.dword	_ZN34_INTERNAL_0157a60f_4_k_cu_b491e6654cuda3std3__45__cpo7crbeginE
	.align		8
        /*0038*/ 	.dword	_ZN34_INTERNAL_0157a60f_4_k_cu_b491e6654cuda3std3__45__cpo5crendE
	.align		8
        /*0040*/ 	.dword	_ZN34_INTERNAL_0157a60f_4_k_cu_b491e6654cuda3std3__436_GLOBAL__N__0157a60f_4_k_cu_b491e6656ignoreE
	.align		8
        /*0048*/ 	.dword	_ZN34_INTERNAL_0157a60f_4_k_cu_b491e6654cuda3std3__419piecewise_constructE
	.align		8
        /*0050*/ 	.dword	_ZN34_INTERNAL_0157a60f_4_k_cu_b491e6654cuda3std3__48in_placeE
	.align		8
        /*0058*/ 	.dword	_ZN34_INTERNAL_0157a60f_4_k_cu_b491e6654cuda3std3__420unreachable_sentinelE
	.align		8
        /*0060*/ 	.dword	_ZN34_INTERNAL_0157a60f_4_k_cu_b491e6654cuda3std3__47nulloptE
	.align		8
        /*0068*/ 	.dword	_ZN34_INTERNAL_0157a60f_4_k_cu_b491e6654cuda3std3__48unexpectE
	.align		8
        /*0070*/ 	.dword	_ZN34_INTERNAL_0157a60f_4_k_cu_b491e6654cuda3std6ranges3__45__cpo4swapE
	.align		8
        /*0078*/ 	.dword	_ZN34_INTERNAL_0157a60f_4_k_cu_b491e6654cuda3std6ranges3__45__cpo9iter_moveE
	.align		8
        /*0080*/ 	.dword	_ZN34_INTERNAL_0157a60f_4_k_cu_b491e6654cuda3std6ranges3__45__cpo5beginE
	.align		8
        /*0088*/ 	.dword	_ZN34_INTERNAL_0157a60f_4_k_cu_b491e6654cuda3std6ranges3__45__cpo3endE
	.align		8
        /*0090*/ 	.dword	_ZN34_INTERNAL_0157a60f_4_k_cu_b491e6654cuda3std6ranges3__45__cpo6cbeginE
	.align		8
        /*0098*/ 	.dword	_ZN34_INTERNAL_0157a60f_4_k_cu_b491e6654cuda3std6ranges3__45__cpo4cendE
	.align		8
        /*00a0*/ 	.dword	_ZN34_INTERNAL_0157a60f_4_k_cu_b491e6654cuda3std6ranges3__45__cpo7advanceE
	.align		8
        /*00a8*/ 	.dword	_ZN34_INTERNAL_0157a60f_4_k_cu_b491e6654cuda3std6ranges3__45__cpo9iter_swapE
	.align		8
        /*00b0*/ 	.dword	_ZN34_INTERNAL_0157a60f_4_k_cu_b491e6654cuda3std6ranges3__45__cpo4nextE
	.align		8
        /*00b8*/ 	.dword	_ZN34_INTERNAL_0157a60f_4_k_cu_b491e6654cuda3std6ranges3__45__cpo4prevE
	.align		8
        /*00c0*/ 	.dword	_ZN34_INTERNAL_0157a60f_4_k_cu_b491e6654cuda3std6ranges3__45__cpo4dataE
	.align		8
        /*00c8*/ 	.dword	_ZN34_INTERNAL_0157a60f_4_k_cu_b491e6654cuda3std6ranges3__45__cpo5cdataE
	.align		8
        /*00d0*/ 	.dword	_ZN34_INTERNAL_0157a60f_4_k_cu_b491e6654cuda3std6ranges3__45__cpo4sizeE
	.align		8
        /*00d8*/ 	.dword	_ZN34_INTERNAL_0157a60f_4_k_cu_b491e6654cuda3std6ranges3__45__cpo5ssizeE
	.align		8
        /*00e0*/ 	.dword	_ZN34_INTERNAL_0157a60f_4_k_cu_b491e6654cuda3std6ranges3__45__cpo8distanceE
	.align		8
        /*00e8*/ 	.dword	_ZN34_INTERNAL_0157a60f_4_k_cu_b491e6656thrust24THRUST_300001_SM_1000_NS8cuda_cub3parE
	.align		8
        /*00f0*/ 	.dword	_ZN34_INTERNAL_0157a60f_4_k_cu_b491e6656thrust24THRUST_300001_SM_1000_NS8cuda_cub10par_nosyncE
	.align		8
        /*00f8*/ 	.dword	_ZN34_INTERNAL_0157a60f_4_k_cu_b491e6656thrust24THRUST_300001_SM_1000_NS6system6detail10sequential3seqE
	.align		8
        /*0100*/ 	.dword	_ZN34_INTERNAL_0157a60f_4_k_cu_b491e6656thrust24THRUST_300001_SM_1000_NS6system3cpp3parE
	.align		8
        /*0108*/ 	.dword	_ZN34_INTERNAL_0157a60f_4_k_cu_b491e6656thrust24THRUST_300001_SM_1000_NS12placeholders2_1E
	.align		8
        /*0110*/ 	.dword	_ZN34_INTERNAL_0157a60f_4_k_cu_b491e6656thrust24THRUST_300001_SM_1000_NS12placeholders2_2E
	.align		8
        /*0118*/ 	.dword	_ZN34_INTERNAL_0157a60f_4_k_cu_b491e6656thrust24THRUST_300001_SM_1000_NS12placeholders2_3E
	.align		8
        /*0120*/ 	.dword	_ZN34_INTERNAL_0157a60f_4_k_cu_b491e6656thrust24THRUST_300001_SM_1000_NS12placeholders2_4E
	.align		8
        /*0128*/ 	.dword	_ZN34_INTERNAL_0157a60f_4_k_cu_b491e6656thrust24THRUST_300001_SM_1000_NS12placeholders2_5E
	.align		8
        /*0130*/ 	.dword	_ZN34_INTERNAL_0157a60f_4_k_cu_b491e6656thrust24THRUST_300001_SM_1000_NS12placeholders2_6E
	.align		8
        /*0138*/ 	.dword	_ZN34_INTERNAL_0157a60f_4_k_cu_b491e6656thrust24THRUST_300001_SM_1000_NS12placeholders2_7E
	.align		8
        /*0140*/ 	.dword	_ZN34_INTERNAL_0157a60f_4_k_cu_b491e6656thrust24THRUST_300001_SM_1000_NS12placeholders2_8E
	.align		8
        /*0148*/ 	.dword	_ZN34_INTERNAL_0157a60f_4_k_cu_b491e6656thrust24THRUST_300001_SM_1000_NS12placeholders2_9E
	.align		8
        /*0150*/ 	.dword	_ZN34_INTERNAL_0157a60f_4_k_cu_b491e6656thrust24THRUST_300001_SM_1000_NS12placeholders3_10E
	.align		8
        /*0158*/ 	.dword	_ZN34_INTERNAL_0157a60f_4_k_cu_b491e6656thrust24THRUST_300001_SM_1000_NS3seqE
	.align		8
        /*0160*/ 	.dword	_ZN34_INTERNAL_0157a60f_4_k_cu_b491e6656thrust24THRUST_300001_SM_1000_NS6deviceE


//--------------------- .text._ZN3cub18CUB_300001_SM_10006detail11EmptyKernelIvEEvv --------------------------
	.section	.text._ZN3cub18CUB_300001_SM_10006detail11EmptyKernelIvEEvv,"ax",@progbits
	.align	128
        .global         _ZN3cub18CUB_300001_SM_10006detail11EmptyKernelIvEEvv
        .type           _ZN3cub18CUB_300001_SM_10006detail11EmptyKernelIvEEvv,@function
        .size           _ZN3cub18CUB_300001_SM_10006detail11EmptyKernelIvEEvv,(.L_x_2 - _ZN3cub18CUB_300001_SM_10006detail11EmptyKernelIvEEvv)
        .other          _ZN3cub18CUB_300001_SM_10006detail11EmptyKernelIvEEvv,@"STO_CUDA_ENTRY STV_DEFAULT"
_ZN3cub18CUB_300001_SM_10006detail11EmptyKernelIvEEvv:
.text._ZN3cub18CUB_300001_SM_10006detail11EmptyKernelIvEEvv:
[----:B------:R-:W-:Y:S01]  /*0000*/  LDC R1, c[0x0][0x37c] ;  /* 0x0000df00ff017b82 */ /* 0x000fe20000000800 */
[----:B------:R-:W-:Y:S05]  /*0010*/  EXIT ;  /* 0x000000000000794d */ /* 0x000fea0003800000 */
.L_x_0:
[----:B------:R-:W-:-:S00]  /*0020*/  BRA `(.L_x_0) ;  /* 0xfffffffc00fc7947 */ /* 0x000fc0000383ffff */
[----:B------:R-:W-:-:S00]  /*0030*/  NOP ;  /* 0x0000000000007918 */ /* 0x000fc00000000000 */
        /* <DEDUP_REMOVED lines=12> */
.L_x_2:


//--------------------- .text._Z3AddPdS_          --------------------------
	.section	.text._Z3AddPdS_,"ax",@progbits
	.align	128
        .global         _Z3AddPdS_
        .type           _Z3AddPdS_,@function
        .size           _Z3AddPdS_,(.L_x_3 - _Z3AddPdS_)
        .other          _Z3AddPdS_,@"STO_CUDA_ENTRY STV_DEFAULT"
_Z3AddPdS_:
.text._Z3AddPdS_:
[----:B------:R-:W-:Y:S01]  /*0000*/  LDC R1, c[0x0][0x37c] ;  /* 0x0000df00ff017b82 */ /* 0x000fe20000000800 */
[----:B------:R-:W0:Y:S07]  /*0010*/  S2R R11, SR_TID.X ;  /* 0x00000000000b7919 */ /* 0x000e2e0000002100 */
[----:B------:R-:W0:Y:S01]  /*0020*/  LDC.64 R2, c[0x0][0x380] ;  /* 0x0000e000ff027b82 */ /* 0x000e220000000a00 */
[----:B------:R-:W1:Y:S07]  /*0030*/  LDCU.64 UR4, c[0x0][0x358] ;  /* 0x00006b00ff0477ac */ /* 0x000e6e0008000a00 */
[----:B------:R-:W2:Y:S01]  /*0040*/  LDC.64 R8, c[0x0][0x388] ;  /* 0x0000e200ff087b82 */ /* 0x000ea20000000a00 */
[----:B0-----:R-:W-:-:S05]  /*0050*/  IMAD.WIDE.U32 R2, R11, 0x8, R2 ;  /* 0x000000080b027825 */ /* 0x001fca00078e0002 */
[----:B-1----:R-:W3:Y:S04]  /*0060*/  LDG.E.64 R4, desc[UR4][R2.64+0x18] ;  /* 0x0000180402047981 */ /* 0x002ee8000c1e1b00 */
[----:B------:R-:W3:Y:S02]  /*0070*/  LDG.E.64 R6, desc[UR4][R2.64+0x10] ;  /* 0x0000100402067981 */ /* 0x000ee4000c1e1b00 */
[----:B---3--:R-:W-:Y:S01]  /*0080*/  DADD R4, R4, -R6 ;  /* 0x0000000004047229 */ /* 0x008fe20000000806 */
[----:B--2---:R-:W-:-:S07]  /*0090*/  IMAD.WIDE.U32 R6, R11, 0x8, R8 ;  /* 0x000000080b067825 */ /* 0x004fce00078e0008 */
[----:B------:R-:W-:-:S07]  /*00a0*/  DMUL R4, R4, 0.5 ;  /* 0x3fe0000004047828 */ /* 0x000fce0000000000 */
[----:B------:R-:W-:Y:S04]  /*00b0*/  STG.E.64 desc[UR4][R6.64], R4 ;  /* 0x0000000406007986 */ /* 0x000fe8000c101b04 */
[----:B------:R-:W2:Y:S04]  /*00c0*/  LDG.E.64 R8, desc[UR4][R2.64+0x10] ;  /* 0x0000100402087981 */ /* 0x000ea8000c1e1b00 */
[----:B------:R-:W2:Y:S02]  /*00d0*/  LDG.E.64 R10, desc[UR4][R2.64+0x8] ;  /* 0x00000804020a7981 */ /* 0x000ea4000c1e1b00 */
[----:B--2---:R-:W-:-:S08]  /*00e0*/  DADD R8, R8, -R10 ;  /* 0x0000000008087229 */ /* 0x004fd0000000080a */
[----:B------:R-:W-:-:S07]  /*00f0*/  DFMA R8, R8, 0.5, R4 ;  /* 0x3fe000000808782b */ /* 0x000fce0000000004 */
[----:B------:R-:W-:Y:S01]  /*0100*/  STG.E.64 desc[UR4][R6.64], R8 ;  /* 0x0000000806007986 */ /* 0x000fe2000c101b04 */
[----:B------:R-:W-:Y:S05]  /*0110*/  EXIT ;  /* 0x000000000000794d */ /* 0x000fea0003800000 */
.L_x_1:
        /* <DEDUP_REMOVED lines=14> */
.L_x_3:


//--------------------- .nv.shared.reserved.0     --------------------------
	.section	.nv.shared.reserved.0,"aw",@nobits
	.weak		__nv_reservedSMEM_offset_0_alias
	.size		__nv_reservedSMEM_offset_0_alias, 0, 64
	.other		__nv_reservedSMEM_offset_0_alias,@"STO_CUDA_RESERVED_SHARED STV_DEFAULT"
__nv_reservedSMEM_offset_0_alias:
	.zero		0
	.zero		64


//--------------------- .nv.global                --------------------------
	.section	.nv.global,"aw",@nobits
.nv.global:
	.type		_ZN34_INTERNAL_0157a60f_4_k_cu_b491e6656thrust24THRUST_300001_SM_1000_NS12placeholders2_8E,@object
	.size		_ZN34_INTERNAL_0157a60f_4_k_cu_b491e6656thrust24THRUST_300001_SM_1000_NS12placeholders2_8E,(_ZN34_INTERNAL_0157a60f_4_k_cu_b491e6654cuda3std3__436_GLOBAL__N__0157a60f_4_k_cu_b491e6656ignoreE - _ZN34_INTERNAL_0157a60f_4_k_cu_b491e6656thrust24THRUST_300001_SM_1000_NS12placeholders2_8E)
_ZN34_INTERNAL_0157a60f_4_k_cu_b491e6656thrust24THRUST_300001_SM_1000_NS12placeholders2_8E:
	.zero		1
	.type		_ZN34_INTERNAL_0157a60f_4_k_cu_b491e6654cuda3std3__436_GLOBAL__N__0157a60f_4_k_cu_b491e6656ignoreE,@object
	.size		_ZN34_INTERNAL_0157a60f_4_k_cu_b491e6654cuda3std3__436_GLOBAL__N__0157a60f_4_k_cu_b491e6656ignoreE,(_ZN34_INTERNAL_0157a60f_4_k_cu_b491e6654cuda3std6ranges3__45__cpo4dataE - _ZN34_INTERNAL_0157a60f_4_k_cu_b491e6654cuda3std3__436_GLOBAL__N__0157a60f_4_k_cu_b491e6656ignoreE)
_ZN34_INTERNAL_0157a60f_4_k_cu_b491e6654cuda3std3__436_GLOBAL__N__0157a60f_4_k_cu_b491e6656ignoreE:
	.zero		1
	.type		_ZN34_INTERNAL_0157a60f_4_k_cu_b491e6654cuda3std6ranges3__45__cpo4dataE,@object
	.size		_ZN34_INTERNAL_0157a60f_4_k_cu_b491e6654cuda3std6ranges3__45__cpo4dataE,(_ZN34_INTERNAL_0157a60f_4_k_cu_b491e6656thrust24THRUST_300001_SM_1000_NS6system3cpp3parE - _ZN34_INTERNAL_0157a60f_4_k_cu_b491e6654cuda3std6ranges3__45__cpo4dataE)
_ZN34_INTERNAL_0157a60f_4_k_cu_b491e6654cuda3std6ranges3__45__cpo4dataE:
	.zero		1
	.type		_ZN34_INTERNAL_0157a60f_4_k_cu_b491e6656thrust24THRUST_300001_SM_1000_NS6system3cpp3parE,@object
	.size		_ZN34_INTERNAL_0157a60f_4_k_cu_b491e6656thrust24THRUST_300001_SM_1000_NS6system3cpp3parE,(_ZN34_INTERNAL_0157a60f_4_k_cu_b491e6654cuda3std3__45__cpo5beginE - _ZN34_INTERNAL_0157a60f_4_k_cu_b491e6656thrust24THRUST_300001_SM_1000_NS6system3cpp3parE)
_ZN34_INTERNAL_0157a60f_4_k_cu_b491e6656thrust24THRUST_300001_SM_1000_NS6system3cpp3parE:
	.zero		1
	.type		_ZN34_INTERNAL_0157a60f_4_k_cu_b491e6654cuda3std3__45__cpo5beginE,@object
	.size		_ZN34_INTERNAL_0157a60f_4_k_cu_b491e6654cuda3std3__45__cpo5beginE,(_ZN34_INTERNAL_0157a60f_4_k_cu_b491e6654cuda3std6ranges3__45__cpo5beginE - _ZN34_INTERNAL_0157a60f_4_k_cu_b491e6654cuda3std3__45__cpo5beginE)
_ZN34_INTERNAL_0157a60f_4_k_cu_b491e6654cuda3std3__45__cpo5beginE:
	.zero		1
	.type		_ZN34_INTERNAL_0157a60f_4_k_cu_b491e6654cuda3std6ranges3__45__cpo5beginE,@object
	.size		_ZN34_INTERNAL_0157a60f_4_k_cu_b491e6654cuda3std6ranges3__45__cpo5beginE,(_ZN34_INTERNAL_0157a60f_4_k_cu_b491e6656thrust24THRUST_300001_SM_1000_NS6deviceE - _ZN34_INTERNAL_0157a60f_4_k_cu_b491e6654cuda3std6ranges3__45__cpo5beginE)
_ZN34_INTERNAL_0157a60f_4_k_cu_b491e6654cuda3std6ranges3__45__cpo5beginE:
	.zero		1
	.type		_ZN34_INTERNAL_0157a60f_4_k_cu_b491e6656thrust24THRUST_300001_SM_1000_NS6deviceE,@object
	.size		_ZN34_INTERNAL_0157a60f_4_k_cu_b491e6656thrust24THRUST_300001_SM_1000_NS6deviceE,(_ZN34_INTERNAL_0157a60f_4_k_cu_b491e6654cuda3std3__47nulloptE - _ZN34_INTERNAL_0157a60f_4_k_cu_b491e6656thrust24THRUST_300001_SM_1000_NS6deviceE)
_ZN34_INTERNAL_0157a60f_4_k_cu_b491e6656thrust24THRUST_300001_SM_1000_NS6deviceE:
	.zero		1
	.type		_ZN34_INTERNAL_0157a60f_4_k_cu_b491e6654cuda3std3__47nulloptE,@object
	.size		_ZN34_INTERNAL_0157a60f_4_k_cu_b491e6654cuda3std3__47nulloptE,(_ZN34_INTERNAL_0157a60f_4_k_cu_b491e6654cuda3std6ranges3__45__cpo8distanceE - _ZN34_INTERNAL_0157a60f_4_k_cu_b491e6654cuda3std3__47nulloptE)
_ZN34_INTERNAL_0157a60f_4_k_cu_b491e6654cuda3std3__47nulloptE:
	.zero		1
	.type		_ZN34_INTERNAL_0157a60f_4_k_cu_b491e6654cuda3std6ranges3__45__cpo8distanceE,@object
	.size		_ZN34_INTERNAL_0157a60f_4_k_cu_b491e6654cuda3std6ranges3__45__cpo8distanceE,(_ZN34_INTERNAL_0157a60f_4_k_cu_b491e6656thrust24THRUST_300001_SM_1000_NS12placeholders2_4E - _ZN34_INTERNAL_0157a60f_4_k_cu_b491e6654cuda3std6ranges3__45__cpo8distanceE)
_ZN34_INTERNAL_0157a60f_4_k_cu_b491e6654cuda3std6ranges3__45__cpo8distanceE:
	.zero		1
	.type		_ZN34_INTERNAL_0157a60f_4_k_cu_b491e6656thrust24THRUST_300001_SM_1000_NS12placeholders2_4E,@object
	.size		_ZN34_INTERNAL_0157a60f_4_k_cu_b491e6656thrust24THRUST_300001_SM_1000_NS12placeholders2_4E,(_ZN34_INTERNAL_0157a60f_4_k_cu_b491e6654cuda3std3__45__cpo6rbeginE - _ZN34_INTERNAL_0157a60f_4_k_cu_b491e6656thrust24THRUST_300001_SM_1000_NS12placeholders2_4E)
_ZN34_INTERNAL_0157a60f_4_k_cu_b491e6656thrust24THRUST_300001_SM_1000_NS12placeholders2_4E:
	.zero		1
	.type		_ZN34_INTERNAL_0157a60f_4_k_cu_b491e6654cuda3std3__45__cpo6rbeginE,@object
	.size		_ZN34_INTERNAL_0157a60f_4_k_cu_b491e6654cuda3std3__45__cpo6rbeginE,(_ZN34_INTERNAL_0157a60f_4_k_cu_b491e6654cuda3std6ranges3__45__cpo7advanceE - _ZN34_INTERNAL_0157a60f_4_k_cu_b491e6654cuda3std3__45__cpo6rbeginE)
_ZN34_INTERNAL_0157a60f_4_k_cu_b491e6654cuda3std3__45__cpo6rbeginE:
	.zero		1
	.type		_ZN34_INTERNAL_0157a60f_4_k_cu_b491e6654cuda3std6ranges3__45__cpo7advanceE,@object
	.size		_ZN34_INTERNAL_0157a60f_4_k_cu_b491e6654cuda3std6ranges3__45__cpo7advanceE,(_ZN34_INTERNAL_0157a60f_4_k_cu_b491e6656thrust24THRUST_300001_SM_1000_NS12placeholders3_10E - _ZN34_INTERNAL_0157a60f_4_k_cu_b491e6654cuda3std6ranges3__45__cpo7advanceE)
_ZN34_INTERNAL_0157a60f_4_k_cu_b491e6654cuda3std6ranges3__45__cpo7advanceE:
	.zero		1
	.type		_ZN34_INTERNAL_0157a60f_4_k_cu_b491e6656thrust24THRUST_300001_SM_1000_NS12placeholders3_10E,@object
	.size		_ZN34_INTERNAL_0157a60f_4_k_cu_b491e6656thrust24THRUST_300001_SM_1000_NS12placeholders3_10E,(_ZN34_INTERNAL_0157a60f_4_k_cu_b491e6654cuda3std3__48in_placeE - _ZN34_INTERNAL_0157a60f_4_k_cu_b491e6656thrust24THRUST_300001_SM_1000_NS12placeholders3_10E)
_ZN34_INTERNAL_0157a60f_4_k_cu_b491e6656thrust24THRUST_300001_SM_1000_NS12placeholders3_10E:
	.zero		1
	.type		_ZN34_INTERNAL_0157a60f_4_k_cu_b491e6654cuda3std3__48in_placeE,@object
	.size		_ZN34_INTERNAL_0157a60f_4_k_cu_b491e6654cuda3std3__48in_placeE,(_ZN34_INTERNAL_0157a60f_4_k_cu_b491e6654cuda3std6ranges3__45__cpo4sizeE - _ZN34_INTERNAL_0157a60f_4_k_cu_b491e6654cuda3std3__48in_placeE)
_ZN34_INTERNAL_0157a60f_4_k_cu_b491e6654cuda3std3__48in_placeE:
	.zero		1
	.type		_ZN34_INTERNAL_0157a60f_4_k_cu_b491e6654cuda3std6ranges3__45__cpo4sizeE,@object
	.size		_ZN34_INTERNAL_0157a60f_4_k_cu_b491e6654cuda3std6ranges3__45__cpo4sizeE,(_ZN34_INTERNAL_0157a60f_4_k_cu_b491e6656thrust24THRUST_300001_SM_1000_NS12placeholders2_2E - _ZN34_INTERNAL_0157a60f_4_k_cu_b491e6654cuda3std6ranges3__45__cpo4sizeE)
_ZN34_INTERNAL_0157a60f_4_k_cu_b491e6654cuda3std6ranges3__45__cpo4sizeE:
	.zero		1
	.type		_ZN34_INTERNAL_0157a60f_4_k_cu_b491e6656thrust24THRUST_300001_SM_1000_NS12placeholders2_2E,@object
	.size		_ZN34_INTERNAL_0157a60f_4_k_cu_b491e6656thrust24THRUST_300001_SM_1000_NS12placeholders2_2E,(_ZN34_INTERNAL_0157a60f_4_k_cu_b491e6654cuda3std3__45__cpo6cbeginE - _ZN34_INTERNAL_0157a60f_4_k_cu_b491e6656thrust24THRUST_300001_SM_1000_NS12placeholders2_2E)
_ZN34_INTERNAL_0157a60f_4_k_cu_b491e6656thrust24THRUST_300001_SM_1000_NS12placeholders2_2E:
	.zero		1
	.type		_ZN34_INTERNAL_0157a60f_4_k_cu_b491e6654cuda3std3__45__cpo6cbeginE,@object
	.size		_ZN34_INTERNAL_0157a60f_4_k_cu_b491e6654cuda3std3__45__cpo6cbeginE,(_ZN34_INTERNAL_0157a60f_4_k_cu_b491e6654cuda3std6ranges3__45__cpo6cbeginE - _ZN34_INTERNAL_0157a60f_4_k_cu_b491e6654cuda3std3__45__cpo6cbeginE)
_ZN34_INTERNAL_0157a60f_4_k_cu_b491e6654cuda3std3__45__cpo6cbeginE:
	.zero		1
	.type		_ZN34_INTERNAL_0157a60f_4_k_cu_b491e6654cuda3std6ranges3__45__cpo6cbeginE,@object
	.size		_ZN34_INTERNAL_0157a60f_4_k_cu_b491e6654cuda3std6ranges3__45__cpo6cbeginE,(_ZN34_INTERNAL_0157a60f_4_k_cu_b491e6656thrust24THRUST_300001_SM_1000_NS12placeholders2_6E - _ZN34_INTERNAL_0157a60f_4_k_cu_b491e6654cuda3std6ranges3__45__cpo6cbeginE)
_ZN34_INTERNAL_0157a60f_4_k_cu_b491e6654cuda3std6ranges3__45__cpo6cbeginE:
	.zero		1
	.type		_ZN34_INTERNAL_0157a60f_4_k_cu_b491e6656thrust24THRUST_300001_SM_1000_NS12placeholders2_6E,@object
	.size		_ZN34_INTERNAL_0157a60f_4_k_cu_b491e6656thrust24THRUST_300001_SM_1000_NS12placeholders2_6E,(_ZN34_INTERNAL_0157a60f_4_k_cu_b491e6654cuda3std3__45__cpo7crbeginE - _ZN34_INTERNAL_0157a60f_4_k_cu_b491e6656thrust24THRUST_300001_SM_1000_NS12placeholders2_6E)
_ZN34_INTERNAL_0157a60f_4_k_cu_b491e6656thrust24THRUST_300001_SM_1000_NS12placeholders2_6E:
	.zero		1
	.type		_ZN34_INTERNAL_0157a60f_4_k_cu_b491e6654cuda3std3__45__cpo7crbeginE,@object
	.size		_ZN34_INTERNAL_0157a60f_4_k_cu_b491e6654cuda3std3__45__cpo7crbeginE,(_ZN34_INTERNAL_0157a60f_4_k_cu_b491e6654cuda3std6ranges3__45__cpo4nextE - _ZN34_INTERNAL_0157a60f_4_k_cu_b491e6654cuda3std3__45__cpo7crbeginE)
_ZN34_INTERNAL_0157a60f_4_k_cu_b491e6654cuda3std3__45__cpo7crbeginE:
	.zero		1
	.type		_ZN34_INTERNAL_0157a60f_4_k_cu_b491e6654cuda3std6ranges3__45__cpo4nextE,@object
	.size		_ZN34_INTERNAL_0157a60f_4_k_cu_b491e6654cuda3std6ranges3__45__cpo4nextE,(_ZN34_INTERNAL_0157a60f_4_k_cu_b491e6654cuda3std6ranges3__45__cpo4swapE - _ZN34_INTERNAL_0157a60f_4_k_cu_b491e6654cuda3std6ranges3__45__cpo4nextE)
_ZN34_INTERNAL_0157a60f_4_k_cu_b491e6654cuda3std6ranges3__45__cpo4nextE:
	.zero		1
	.type		_ZN34_INTERNAL_0157a60f_4_k_cu_b491e6654cuda3std6ranges3__45__cpo4swapE,@object
	.size		_ZN34_INTERNAL_0157a60f_4_k_cu_b491e6654cuda3std6ranges3__45__cpo4swapE,(_ZN34_INTERNAL_0157a60f_4_k_cu_b491e6656thrust24THRUST_300001_SM_1000_NS8cuda_cub10par_nosyncE - _ZN34_INTERNAL_0157a60f_4_k_cu_b491e6654cuda3std6ranges3__45__cpo4swapE)
_ZN34_INTERNAL_0157a60f_4_k_cu_b491e6654cuda3std6ranges3__45__cpo4swapE:
	.zero		1
	.type		_ZN34_INTERNAL_0157a60f_4_k_cu_b491e6656thrust24THRUST_300001_SM_1000_NS8cuda_cub10par_nosyncE,@object
	.size		_ZN34_INTERNAL_0157a60f_4_k_cu_b491e6656thrust24THRUST_300001_SM_1000_NS8cuda_cub10par_nosyncE,(_ZN34_INTERNAL_0157a60f_4_k_cu_b491e6656thrust24THRUST_300001_SM_1000_NS3seqE - _ZN34_INTERNAL_0157a60f_4_k_cu_b491e6656thrust24THRUST_300001_SM_1000_NS8cuda_cub10par_nosyncE)
_ZN34_INTERNAL_0157a60f_4_k_cu_b491e6656thrust24THRUST_300001_SM_1000_NS8cuda_cub10par_nosyncE:
	.zero		1
	.type		_ZN34_INTERNAL_0157a60f_4_k_cu_b491e6656thrust24THRUST_300001_SM_1000_NS3seqE,@object
	.size		_ZN34_INTERNAL_0157a60f_4_k_cu_b491e6656thrust24THRUST_300001_SM_1000_NS3seqE,(_ZN34_INTERNAL_0157a60f_4_k_cu_b491e6654cuda3std3__420unreachable_sentinelE - _ZN34_INTERNAL_0157a60f_4_k_cu_b491e6656thrust24THRUST_300001_SM_1000_NS3seqE)
_ZN34_INTERNAL_0157a60f_4_k_cu_b491e6656thrust24THRUST_300001_SM_1000_NS3seqE:
	.zero		1
	.type		_ZN34_INTERNAL_0157a60f_4_k_cu_b491e6654cuda3std3__420unreachable_sentinelE,@object
	.size		_ZN34_INTERNAL_0157a60f_4_k_cu_b491e6654cuda3std3__420unreachable_sentinelE,(_ZN34_INTERNAL_0157a60f_4_k_cu_b491e6654cuda3std6ranges3__45__cpo5ssizeE - _ZN34_INTERNAL_0157a60f_4_k_cu_b491e6654cuda3std3__420unreachable_sentinelE)
_ZN34_INTERNAL_0157a60f_4_k_cu_b491e6654cuda3std3__420unreachable_sentinelE:
	.zero		1
	.type		_ZN34_INTERNAL_0157a60f_4_k_cu_b491e6654cuda3std6ranges3__45__cpo5ssizeE,@object
	.size		_ZN34_INTERNAL_0157a60f_4_k_cu_b491e6654cuda3std6ranges3__45__cpo5ssizeE,(_ZN34_INTERNAL_0157a60f_4_k_cu_b491e6656thrust24THRUST_300001_SM_1000_NS12placeholders2_3E - _ZN34_INTERNAL_0157a60f_4_k_cu_b491e6654cuda3std6ranges3__45__cpo5ssizeE)
_ZN34_INTERNAL_0157a60f_4_k_cu_b491e6654cuda3std6ranges3__45__cpo5ssizeE:
	.zero		1
	.type		_ZN34_INTERNAL_0157a60f_4_k_cu_b491e6656thrust24THRUST_300001_SM_1000_NS12placeholders2_3E,@object
	.size		_ZN34_INTERNAL_0157a60f_4_k_cu_b491e6656thrust24THRUST_300001_SM_1000_NS12placeholders2_3E,(_ZN34_INTERNAL_0157a60f_4_k_cu_b491e6654cuda3std3__45__cpo4cendE - _ZN34_INTERNAL_0157a60f_4_k_cu_b491e6656thrust24THRUST_300001_SM_1000_NS12placeholders2_3E)
_ZN34_INTERNAL_0157a60f_4_k_cu_b491e6656thrust24THRUST_300001_SM_1000_NS12placeholders2_3E:
	.zero		1
	.type		_ZN34_INTERNAL_0157a60f_4_k_cu_b491e6654cuda3std3__45__cpo4cendE,@object
	.size		_ZN34_INTERNAL_0157a60f_4_k_cu_b491e6654cuda3std3__45__cpo4cendE,(_ZN34_INTERNAL_0157a60f_4_k_cu_b491e6654cuda3std6ranges3__45__cpo4cendE - _ZN34_INTERNAL_0157a60f_4_k_cu_b491e6654cuda3std3__45__cpo4cendE)
_ZN34_INTERNAL_0157a60f_4_k_cu_b491e6654cuda3std3__45__cpo4cendE:
	.zero		1
	.type		_ZN34_INTERNAL_0157a60f_4_k_cu_b491e6654cuda3std6ranges3__45__cpo4cendE,@object
	.size		_ZN34_INTERNAL_0157a60f_4_k_cu_b491e6654cuda3std6ranges3__45__cpo4cendE,(_ZN34_INTERNAL_0157a60f_4_k_cu_b491e6656thrust24THRUST_300001_SM_1000_NS12placeholders2_7E - _ZN34_INTERNAL_0157a60f_4_k_cu_b491e6654cuda3std6ranges3__45__cpo4cendE)
_ZN34_INTERNAL_0157a60f_4_k_cu_b491e6654cuda3std6ranges3__45__cpo4cendE:
	.zero		1
	.type		_ZN34_INTERNAL_0157a60f_4_k_cu_b491e6656thrust24THRUST_300001_SM_1000_NS12placeholders2_7E,@object
	.size		_ZN34_INTERNAL_0157a60f_4_k_cu_b491e6656thrust24THRUST_300001_SM_1000_NS12placeholders2_7E,(_ZN34_INTERNAL_0157a60f_4_k_cu_b491e6654cuda3std3__45__cpo5crendE - _ZN34_INTERNAL_0157a60f_4_k_cu_b491e6656thrust24THRUST_300001_SM_1000_NS12placeholders2_7E)
_ZN34_INTERNAL_0157a60f_4_k_cu_b491e6656thrust24THRUST_300001_SM_1000_NS12placeholders2_7E:
	.zero		1
	.type		_ZN34_INTERNAL_0157a60f_4_k_cu_b491e6654cuda3std3__45__cpo5crendE,@object
	.size		_ZN34_INTERNAL_0157a60f_4_k_cu_b491e6654cuda3std3__45__cpo5crendE,(_ZN34_INTERNAL_0157a60f_4_k_cu_b491e6654cuda3std6ranges3__45__cpo4prevE - _ZN34_INTERNAL_0157a60f_4_k_cu_b491e6654cuda3std3__45__cpo5crendE)
_ZN34_INTERNAL_0157a60f_4_k_cu_b491e6654cuda3std3__45__cpo5crendE:
	.zero		1
	.type		_ZN34_INTERNAL_0157a60f_4_k_cu_b491e6654cuda3std6ranges3__45__cpo4prevE,@object
	.size		_ZN34_INTERNAL_0157a60f_4_k_cu_b491e6654cuda3std6ranges3__45__cpo4prevE,(_ZN34_INTERNAL_0157a60f_4_k_cu_b491e6654cuda3std6ranges3__45__cpo9iter_moveE - _ZN34_INTERNAL_0157a60f_4_k_cu_b491e6654cuda3std6ranges3__45__cpo4prevE)
_ZN34_INTERNAL_0157a60f_4_k_cu_b491e6654cuda3std6ranges3__45__cpo4prevE:
	.zero		1
	.type		_ZN34_INTERNAL_0157a60f_4_k_cu_b491e6654cuda3std6ranges3__45__cpo9iter_moveE,@object
	.size		_ZN34_INTERNAL_0157a60f_4_k_cu_b491e6654cuda3std6ranges3__45__cpo9iter_moveE,(_ZN34_INTERNAL_0157a60f_4_k_cu_b491e6656thrust24THRUST_300001_SM_1000_NS6system6detail10sequential3seqE - _ZN34_INTERNAL_0157a60f_4_k_cu_b491e6654cuda3std6ranges3__45__cpo9iter_moveE)
_ZN34_INTERNAL_0157a60f_4_k_cu_b491e6654cuda3std6ranges3__45__cpo9iter_moveE:
	.zero		1
	.type		_ZN34_INTERNAL_0157a60f_4_k_cu_b491e6656thrust24THRUST_300001_SM_1000_NS6system6detail10sequential3seqE,@object
	.size		_ZN34_INTERNAL_0157a60f_4_k_cu_b491e6656thrust24THRUST_300001_SM_1000_NS6system6detail10sequential3seqE,(_ZN34_INTERNAL_0157a60f_4_k_cu_b491e6656thrust24THRUST_300001_SM_1000_NS12placeholders2_9E - _ZN34_INTERNAL_0157a60f_4_k_cu_b491e6656thrust24THRUST_300001_SM_1000_NS6system6detail10sequential3seqE)
_ZN34_INTERNAL_0157a60f_4_k_cu_b491e6656thrust24THRUST_300001_SM_1000_NS6system6detail10sequential3seqE:
	.zero		1
	.type		_ZN34_INTERNAL_0157a60f_4_k_cu_b491e6656thrust24THRUST_300001_SM_1000_NS12placeholders2_9E,@object
	.size		_ZN34_INTERNAL_0157a60f_4_k_cu_b491e6656thrust24THRUST_300001_SM_1000_NS12placeholders2_9E,(_ZN34_INTERNAL_0157a60f_4_k_cu_b491e6654cuda3std3__419piecewise_constructE - _ZN34_INTERNAL_0157a60f_4_k_cu_b491e6656thrust24THRUST_300001_SM_1000_NS12placeholders2_9E)
_ZN34_INTERNAL_0157a60f_4_k_cu_b491e6656thrust24THRUST_300001_SM_1000_NS12placeholders2_9E:
	.zero		1
	.type		_ZN34_INTERNAL_0157a60f_4_k_cu_b491e6654cuda3std3__419piecewise_constructE,@object
	.size		_ZN34_INTERNAL_0157a60f_4_k_cu_b491e6654cuda3std3__419piecewise_constructE,(_ZN34_INTERNAL_0157a60f_4_k_cu_b491e6654cuda3std6ranges3__45__cpo5cdataE - _ZN34_INTERNAL_0157a60f_4_k_cu_b491e6654cuda3std3__419piecewise_constructE)
_ZN34_INTERNAL_0157a60f_4_k_cu_b491e6654cuda3std3__419piecewise_constructE:
	.zero		1
	.type		_ZN34_INTERNAL_0157a60f_4_k_cu_b491e6654cuda3std6ranges3__45__cpo5cdataE,@object
	.size		_ZN34_INTERNAL_0157a60f_4_k_cu_b491e6654cuda3std6ranges3__45__cpo5cdataE,(_ZN34_INTERNAL_0157a60f_4_k_cu_b491e6656thrust24THRUST_300001_SM_1000_NS12placeholders2_1E - _ZN34_INTERNAL_0157a60f_4_k_cu_b491e6654cuda3std6ranges3__45__cpo5cdataE)
_ZN34_INTERNAL_0157a60f_4_k_cu_b491e6654cuda3std6ranges3__45__cpo5cdataE:
	.zero		1
	.type		_ZN34_INTERNAL_0157a60f_4_k_cu_b491e6656thrust24THRUST_300001_SM_1000_NS12placeholders2_1E,@object
	.size		_ZN34_INTERNAL_0157a60f_4_k_cu_b491e6656thrust24THRUST_300001_SM_1000_NS12placeholders2_1E,(_ZN34_INTERNAL_0157a60f_4_k_cu_b491e6654cuda3std3__45__cpo3endE - _ZN34_INTERNAL_0157a60f_4_k_cu_b491e6656thrust24THRUST_300001_SM_1000_NS12placeholders2_1E)
_ZN34_INTERNAL_0157a60f_4_k_cu_b491e6656thrust24THRUST_300001_SM_1000_NS12placeholders2_1E:
	.zero		1
	.type		_ZN34_INTERNAL_0157a60f_4_k_cu_b491e6654cuda3std3__45__cpo3endE,@object
	.size		_ZN34_INTERNAL_0157a60f_4_k_cu_b491e6654cuda3std3__45__cpo3endE,(_ZN34_INTERNAL_0157a60f_4_k_cu_b491e6654cuda3std6ranges3__45__cpo3endE - _ZN34_INTERNAL_0157a60f_4_k_cu_b491e6654cuda3std3__45__cpo3endE)
_ZN34_INTERNAL_0157a60f_4_k_cu_b491e6654cuda3std3__45__cpo3endE:
	.zero		1
	.type		_ZN34_INTERNAL_0157a60f_4_k_cu_b491e6654cuda3std6ranges3__45__cpo3endE,@object
	.size		_ZN34_INTERNAL_0157a60f_4_k_cu_b491e6654cuda3std6ranges3__45__cpo3endE,(_ZN34_INTERNAL_0157a60f_4_k_cu_b491e6656thrust24THRUST_300001_SM_1000_NS12placeholders2_5E - _ZN34_INTERNAL_0157a60f_4_k_cu_b491e6654cuda3std6ranges3__45__cpo3endE)
_ZN34_INTERNAL_0157a60f_4_k_cu_b491e6654cuda3std6ranges3__45__cpo3endE:
	.zero		1
	.type		_ZN34_INTERNAL_0157a60f_4_k_cu_b491e6656thrust24THRUST_300001_SM_1000_NS12placeholders2_5E,@object
	.size		_ZN34_INTERNAL_0157a60f_4_k_cu_b491e6656thrust24THRUST_300001_SM_1000_NS12placeholders2_5E,(_ZN34_INTERNAL_0157a60f_4_k_cu_b491e6654cuda3std3__45__cpo4rendE - _ZN34_INTERNAL_0157a60f_4_k_cu_b491e6656thrust24THRUST_300001_SM_1000_NS12placeholders2_5E)
_ZN34_INTERNAL_0157a60f_4_k_cu_b491e6656thrust24THRUST_300001_SM_1000_NS12placeholders2_5E:
	.zero		1
	.type		_ZN34_INTERNAL_0157a60f_4_k_cu_b491e6654cuda3std3__45__cpo4rendE,@object
	.size		_ZN34_INTERNAL_0157a60f_4_k_cu_b491e6654cuda3std3__45__cpo4rendE,(_ZN34_INTERNAL_0157a60f_4_k_cu_b491e6654cuda3std6ranges3__45__cpo9iter_swapE - _ZN34_INTERNAL_0157a60f_4_k_cu_b491e6654cuda3std3__45__cpo4rendE)
_ZN34_INTERNAL_0157a60f_4_k_cu_b491e6654cuda3std3__45__cpo4rendE:
	.zero		1
	.type		_ZN34_INTERNAL_0157a60f_4_k_cu_b491e6654cuda3std6ranges3__45__cpo9iter_swapE,@object
	.size		_ZN34_INTERNAL_0157a60f_4_k_cu_b491e6654cuda3std6ranges3__45__cpo9iter_swapE,(_ZN34_INTERNAL_0157a60f_4_k_cu_b491e6654cuda3std3__48unexpectE - _ZN34_INTERNAL_0157a60f_4_k_cu_b491e6654cuda3std6ranges3__45__cpo9iter_swapE)
_ZN34_INTERNAL_0157a60f_4_k_cu_b491e6654cuda3std6ranges3__45__cpo9iter_swapE:
	.zero		1
	.type		_ZN34_INTERNAL_0157a60f_4_k_cu_b491e6654cuda3std3__48unexpectE,@object
	.size		_ZN34_INTERNAL_0157a60f_4_k_cu_b491e6654cuda3std3__48unexpectE,(_ZN34_INTERNAL_0157a60f_4_k_cu_b491e6656thrust24THRUST_300001_SM_1000_NS8cuda_cub3parE - _ZN34_INTERNAL_0157a60f_4_k_cu_b491e6654cuda3std3__48unexpectE)
_ZN34_INTERNAL_0157a60f_4_k_cu_b491e6654cuda3std3__48unexpectE:
	.zero		1
	.type		_ZN34_INTERNAL_0157a60f_4_k_cu_b491e6656thrust24THRUST_300001_SM_1000_NS8cuda_cub3parE,@object
	.size		_ZN34_INTERNAL_0157a60f_4_k_cu_b491e6656thrust24THRUST_300001_SM_1000_NS8cuda_cub3parE,(.L_29 - _ZN34_INTERNAL_0157a60f_4_k_cu_b491e6656thrust24THRUST_300001_SM_1000_NS8cuda_cub3parE)
_ZN34_INTERNAL_0157a60f_4_k_cu_b491e6656thrust24THRUST_300001_SM_1000_NS8cuda_cub3parE:
	.zero		1
.L_29:


//--------------------- .nv.constant0._ZN3cub18CUB_300001_SM_10006detail11EmptyKernelIvEEvv --------------------------
	.section	.nv.constant0._ZN3cub18CUB_300001_SM_10006detail11EmptyKernelIvEEvv,"a",@progbits
	.sectionflags	@""
	.align	4
.nv.constant0._ZN3cub18CUB_300001_SM_10006detail11EmptyKernelIvEEvv:
	.zero		896


//--------------------- .nv.constant0._Z3AddPdS_  --------------------------
	.section	.nv.constant0._Z3AddPdS_,"a",@progbits
	.sectionflags	@""
	.align	4
.nv.constant0._Z3AddPdS_:
	.zero		912


//--------------------- SYMBOLS --------------------------

	.type		.nv.reservedSmem.offset0,@object
	.size		.nv.reservedSmem.offset0,0x4
